//
// Generated by NVIDIA NVVM Compiler
//
// Compiler Build ID: CL-36424714
// Cuda compilation tools, release 13.0, V13.0.88
// Based on NVVM 20.0.0
//

.version 9.0
.target sm_100
.address_size 64

	// .globl	histgramMakerKernel_SharedMemAtomics
// _ZZ36histgramMakerKernel_SharedMemAtomicsE11sh_histgram has been demoted

.visible .entry histgramMakerKernel_SharedMemAtomics(
	.param .u64 .ptr .align 1 histgramMakerKernel_SharedMemAtomics_param_0,
	.param .u64 .ptr .align 1 histgramMakerKernel_SharedMemAtomics_param_1,
	.param .u32 histgramMakerKernel_SharedMemAtomics_param_2
)
{
	.reg .pred 	%p<19>;
	.reg .b16 	%rs<41>;
	.reg .b32 	%r<227>;
	.reg .b64 	%rd<27>;
	// demoted variable
	.shared .align 4 .b8 _ZZ36histgramMakerKernel_SharedMemAtomicsE11sh_histgram[1024];
	ld.param.u64 	%rd7, [histgramMakerKernel_SharedMemAtomics_param_0];
	ld.param.u64 	%rd8, [histgramMakerKernel_SharedMemAtomics_param_1];
	ld.param.u32 	%r62, [histgramMakerKernel_SharedMemAtomics_param_2];
	cvta.to.global.u64 	%rd1, %rd8;
	cvta.to.global.u64 	%rd2, %rd7;
	mov.u32 	%r226, %tid.x;
	setp.gt.u32 	%p1, %r226, 255;
	@%p1 bra 	$L__BB0_7;
	mov.u32 	%r2, %ntid.x;
	add.s32 	%r63, %r226, %r2;
	max.u32 	%r64, %r63, 256;
	setp.lt.u32 	%p2, %r63, 256;
	selp.u32 	%r65, 1, 0, %p2;
	add.s32 	%r66, %r63, %r65;
	sub.s32 	%r67, %r64, %r66;
	div.u32 	%r68, %r67, %r2;
	add.s32 	%r3, %r68, %r65;
	and.b32  	%r69, %r3, 3;
	setp.eq.s32 	%p3, %r69, 3;
	mov.u32 	%r214, %r226;
	@%p3 bra 	$L__BB0_4;
	add.s32 	%r70, %r3, 1;
	and.b32  	%r71, %r70, 3;
	shl.b32 	%r72, %r226, 2;
	mov.u32 	%r73, _ZZ36histgramMakerKernel_SharedMemAtomicsE11sh_histgram;
	add.s32 	%r211, %r73, %r72;
	shl.b32 	%r5, %r2, 2;
	neg.s32 	%r210, %r71;
	mad.lo.s32 	%r214, %r2, %r71, %r226;
$L__BB0_3:
	.pragma "nounroll";
	mov.b32 	%r74, 0;
	st.shared.u32 	[%r211], %r74;
	add.s32 	%r211, %r211, %r5;
	add.s32 	%r210, %r210, 1;
	setp.ne.s32 	%p4, %r210, 0;
	@%p4 bra 	$L__BB0_3;
$L__BB0_4:
	setp.lt.u32 	%p5, %r3, 3;
	@%p5 bra 	$L__BB0_7;
	shl.b32 	%r13, %r2, 2;
	shl.b32 	%r75, %r214, 2;
	mov.u32 	%r76, _ZZ36histgramMakerKernel_SharedMemAtomicsE11sh_histgram;
	add.s32 	%r213, %r76, %r75;
	shl.b32 	%r15, %r2, 4;
	shl.b32 	%r16, %r2, 3;
	mul.lo.s32 	%r17, %r2, 12;
$L__BB0_6:
	mov.b32 	%r77, 0;
	st.shared.u32 	[%r213], %r77;
	add.s32 	%r78, %r213, %r13;
	st.shared.u32 	[%r78], %r77;
	add.s32 	%r79, %r213, %r16;
	st.shared.u32 	[%r79], %r77;
	add.s32 	%r80, %r213, %r17;
	st.shared.u32 	[%r80], %r77;
	add.s32 	%r214, %r214, %r13;
	add.s32 	%r213, %r213, %r15;
	setp.lt.u32 	%p6, %r214, 256;
	@%p6 bra 	$L__BB0_6;
$L__BB0_7:
	bar.sync 	0;
	mov.u32 	%r81, %nctaid.x;
	mov.u32 	%r22, %ntid.x;
	mul.lo.s32 	%r23, %r81, %r22;
	mov.u32 	%r82, %ctaid.x;
	mad.lo.s32 	%r217, %r22, %r82, %r226;
	setp.ge.s32 	%p7, %r217, %r62;
	@%p7 bra 	$L__BB0_14;
	add.s32 	%r83, %r217, %r23;
	max.s32 	%r84, %r62, %r83;
	setp.lt.s32 	%p8, %r83, %r62;
	selp.u32 	%r85, 1, 0, %p8;
	add.s32 	%r86, %r83, %r85;
	sub.s32 	%r87, %r84, %r86;
	div.u32 	%r88, %r87, %r23;
	add.s32 	%r25, %r88, %r85;
	and.b32  	%r89, %r25, 3;
	setp.eq.s32 	%p9, %r89, 3;
	@%p9 bra 	$L__BB0_11;
	add.s32 	%r90, %r25, 1;
	and.b32  	%r91, %r90, 3;
	neg.s32 	%r215, %r91;
$L__BB0_10:
	.pragma "nounroll";
	mul.wide.s32 	%rd9, %r217, 4;
	add.s64 	%rd10, %rd1, %rd9;
	ld.global.u32 	%r92, [%rd10];
	bfe.u32 	%r93, %r92, 0, 8;
	cvt.u16.u32 	%rs1, %r93;
	bfe.u32 	%r94, %r92, 8, 8;
	cvt.u16.u32 	%rs2, %r94;
	bfe.u32 	%r95, %r92, 16, 8;
	cvt.u16.u32 	%rs3, %r95;
	bfe.u32 	%r96, %r92, 24, 8;
	cvt.u16.u32 	%rs4, %r96;
	and.b16  	%rs5, %rs1, 255;
	mul.wide.u16 	%r97, %rs5, 4;
	mov.u32 	%r98, _ZZ36histgramMakerKernel_SharedMemAtomicsE11sh_histgram;
	add.s32 	%r99, %r98, %r97;
	atom.shared.add.u32 	%r100, [%r99], 1;
	and.b16  	%rs6, %rs2, 255;
	mul.wide.u16 	%r101, %rs6, 4;
	add.s32 	%r102, %r98, %r101;
	atom.shared.add.u32 	%r103, [%r102], 1;
	and.b16  	%rs7, %rs3, 255;
	mul.wide.u16 	%r104, %rs7, 4;
	add.s32 	%r105, %r98, %r104;
	atom.shared.add.u32 	%r106, [%r105], 1;
	and.b16  	%rs8, %rs4, 255;
	mul.wide.u16 	%r107, %rs8, 4;
	add.s32 	%r108, %r98, %r107;
	atom.shared.add.u32 	%r109, [%r108], 1;
	add.s32 	%r217, %r217, %r23;
	add.s32 	%r215, %r215, 1;
	setp.ne.s32 	%p10, %r215, 0;
	@%p10 bra 	$L__BB0_10;
$L__BB0_11:
	setp.lt.u32 	%p11, %r25, 3;
	@%p11 bra 	$L__BB0_14;
	mov.u32 	%r116, _ZZ36histgramMakerKernel_SharedMemAtomicsE11sh_histgram;
	mul.wide.s32 	%rd13, %r23, 4;
	shl.b32 	%r179, %r23, 2;
$L__BB0_13:
	mul.wide.s32 	%rd11, %r217, 4;
	add.s64 	%rd12, %rd1, %rd11;
	ld.global.u32 	%r110, [%rd12];
	bfe.u32 	%r111, %r110, 0, 8;
	cvt.u16.u32 	%rs9, %r111;
	bfe.u32 	%r112, %r110, 8, 8;
	cvt.u16.u32 	%rs10, %r112;
	bfe.u32 	%r113, %r110, 16, 8;
	cvt.u16.u32 	%rs11, %r113;
	bfe.u32 	%r114, %r110, 24, 8;
	cvt.u16.u32 	%rs12, %r114;
	and.b16  	%rs13, %rs9, 255;
	mul.wide.u16 	%r115, %rs13, 4;
	add.s32 	%r117, %r116, %r115;
	atom.shared.add.u32 	%r118, [%r117], 1;
	and.b16  	%rs14, %rs10, 255;
	mul.wide.u16 	%r119, %rs14, 4;
	add.s32 	%r120, %r116, %r119;
	atom.shared.add.u32 	%r121, [%r120], 1;
	and.b16  	%rs15, %rs11, 255;
	mul.wide.u16 	%r122, %rs15, 4;
	add.s32 	%r123, %r116, %r122;
	atom.shared.add.u32 	%r124, [%r123], 1;
	and.b16  	%rs16, %rs12, 255;
	mul.wide.u16 	%r125, %rs16, 4;
	add.s32 	%r126, %r116, %r125;
	atom.shared.add.u32 	%r127, [%r126], 1;
	add.s64 	%rd14, %rd12, %rd13;
	ld.global.u32 	%r128, [%rd14];
	bfe.u32 	%r129, %r128, 0, 8;
	cvt.u16.u32 	%rs17, %r129;
	bfe.u32 	%r130, %r128, 8, 8;
	cvt.u16.u32 	%rs18, %r130;
	bfe.u32 	%r131, %r128, 16, 8;
	cvt.u16.u32 	%rs19, %r131;
	bfe.u32 	%r132, %r128, 24, 8;
	cvt.u16.u32 	%rs20, %r132;
	and.b16  	%rs21, %rs17, 255;
	mul.wide.u16 	%r133, %rs21, 4;
	add.s32 	%r134, %r116, %r133;
	atom.shared.add.u32 	%r135, [%r134], 1;
	and.b16  	%rs22, %rs18, 255;
	mul.wide.u16 	%r136, %rs22, 4;
	add.s32 	%r137, %r116, %r136;
	atom.shared.add.u32 	%r138, [%r137], 1;
	and.b16  	%rs23, %rs19, 255;
	mul.wide.u16 	%r139, %rs23, 4;
	add.s32 	%r140, %r116, %r139;
	atom.shared.add.u32 	%r141, [%r140], 1;
	and.b16  	%rs24, %rs20, 255;
	mul.wide.u16 	%r142, %rs24, 4;
	add.s32 	%r143, %r116, %r142;
	atom.shared.add.u32 	%r144, [%r143], 1;
	add.s64 	%rd15, %rd14, %rd13;
	ld.global.u32 	%r145, [%rd15];
	bfe.u32 	%r146, %r145, 0, 8;
	cvt.u16.u32 	%rs25, %r146;
	bfe.u32 	%r147, %r145, 8, 8;
	cvt.u16.u32 	%rs26, %r147;
	bfe.u32 	%r148, %r145, 16, 8;
	cvt.u16.u32 	%rs27, %r148;
	bfe.u32 	%r149, %r145, 24, 8;
	cvt.u16.u32 	%rs28, %r149;
	and.b16  	%rs29, %rs25, 255;
	mul.wide.u16 	%r150, %rs29, 4;
	add.s32 	%r151, %r116, %r150;
	atom.shared.add.u32 	%r152, [%r151], 1;
	and.b16  	%rs30, %rs26, 255;
	mul.wide.u16 	%r153, %rs30, 4;
	add.s32 	%r154, %r116, %r153;
	atom.shared.add.u32 	%r155, [%r154], 1;
	and.b16  	%rs31, %rs27, 255;
	mul.wide.u16 	%r156, %rs31, 4;
	add.s32 	%r157, %r116, %r156;
	atom.shared.add.u32 	%r158, [%r157], 1;
	and.b16  	%rs32, %rs28, 255;
	mul.wide.u16 	%r159, %rs32, 4;
	add.s32 	%r160, %r116, %r159;
	atom.shared.add.u32 	%r161, [%r160], 1;
	add.s64 	%rd16, %rd15, %rd13;
	ld.global.u32 	%r162, [%rd16];
	bfe.u32 	%r163, %r162, 0, 8;
	cvt.u16.u32 	%rs33, %r163;
	bfe.u32 	%r164, %r162, 8, 8;
	cvt.u16.u32 	%rs34, %r164;
	bfe.u32 	%r165, %r162, 16, 8;
	cvt.u16.u32 	%rs35, %r165;
	bfe.u32 	%r166, %r162, 24, 8;
	cvt.u16.u32 	%rs36, %r166;
	and.b16  	%rs37, %rs33, 255;
	mul.wide.u16 	%r167, %rs37, 4;
	add.s32 	%r168, %r116, %r167;
	atom.shared.add.u32 	%r169, [%r168], 1;
	and.b16  	%rs38, %rs34, 255;
	mul.wide.u16 	%r170, %rs38, 4;
	add.s32 	%r171, %r116, %r170;
	atom.shared.add.u32 	%r172, [%r171], 1;
	and.b16  	%rs39, %rs35, 255;
	mul.wide.u16 	%r173, %rs39, 4;
	add.s32 	%r174, %r116, %r173;
	atom.shared.add.u32 	%r175, [%r174], 1;
	and.b16  	%rs40, %rs36, 255;
	mul.wide.u16 	%r176, %rs40, 4;
	add.s32 	%r177, %r116, %r176;
	atom.shared.add.u32 	%r178, [%r177], 1;
	add.s32 	%r217, %r179, %r217;
	setp.lt.s32 	%p12, %r217, %r62;
	@%p12 bra 	$L__BB0_13;
$L__BB0_14:
	setp.gt.u32 	%p13, %r226, 255;
	bar.sync 	0;
	@%p13 bra 	$L__BB0_21;
	add.s32 	%r180, %r226, %r22;
	max.u32 	%r181, %r180, 256;
	setp.lt.u32 	%p14, %r180, 256;
	selp.u32 	%r182, 1, 0, %p14;
	add.s32 	%r183, %r180, %r182;
	sub.s32 	%r184, %r181, %r183;
	div.u32 	%r185, %r184, %r22;
	add.s32 	%r34, %r185, %r182;
	and.b32  	%r186, %r34, 3;
	setp.eq.s32 	%p15, %r186, 3;
	@%p15 bra 	$L__BB0_18;
	add.s32 	%r187, %r34, 1;
	and.b32  	%r188, %r187, 3;
	shl.b32 	%r189, %r226, 2;
	mov.u32 	%r190, _ZZ36histgramMakerKernel_SharedMemAtomicsE11sh_histgram;
	add.s32 	%r220, %r190, %r189;
	shl.b32 	%r36, %r22, 2;
	mul.wide.u32 	%rd17, %r226, 4;
	add.s64 	%rd26, %rd2, %rd17;
	mul.wide.u32 	%rd4, %r22, 4;
	neg.s32 	%r219, %r188;
	mad.lo.s32 	%r226, %r22, %r188, %r226;
$L__BB0_17:
	.pragma "nounroll";
	ld.shared.u32 	%r191, [%r220];
	atom.global.add.u32 	%r192, [%rd26], %r191;
	add.s32 	%r220, %r220, %r36;
	add.s64 	%rd26, %rd26, %rd4;
	add.s32 	%r219, %r219, 1;
	setp.ne.s32 	%p16, %r219, 0;
	@%p16 bra 	$L__BB0_17;
$L__BB0_18:
	setp.lt.u32 	%p17, %r34, 3;
	@%p17 bra 	$L__BB0_21;
	shl.b32 	%r193, %r22, 1;
	add.s32 	%r225, %r226, %r193;
	shl.b32 	%r45, %r22, 2;
	mad.lo.s32 	%r224, %r22, 3, %r226;
	add.s32 	%r223, %r22, %r226;
	shl.b32 	%r194, %r226, 2;
	mov.u32 	%r195, _ZZ36histgramMakerKernel_SharedMemAtomicsE11sh_histgram;
	add.s32 	%r222, %r195, %r194;
	shl.b32 	%r49, %r22, 4;
	shl.b32 	%r50, %r22, 3;
	mul.lo.s32 	%r51, %r22, 12;
$L__BB0_20:
	mul.wide.u32 	%rd18, %r226, 4;
	add.s64 	%rd19, %rd2, %rd18;
	ld.shared.u32 	%r196, [%r222];
	atom.global.add.u32 	%r197, [%rd19], %r196;
	add.s32 	%r198, %r226, %r22;
	mul.wide.u32 	%rd20, %r223, 4;
	add.s64 	%rd21, %rd2, %rd20;
	add.s32 	%r199, %r222, %r45;
	ld.shared.u32 	%r200, [%r199];
	atom.global.add.u32 	%r201, [%rd21], %r200;
	add.s32 	%r202, %r198, %r22;
	mul.wide.u32 	%rd22, %r225, 4;
	add.s64 	%rd23, %rd2, %rd22;
	add.s32 	%r203, %r222, %r50;
	ld.shared.u32 	%r204, [%r203];
	atom.global.add.u32 	%r205, [%rd23], %r204;
	add.s32 	%r206, %r202, %r22;
	mul.wide.u32 	%rd24, %r224, 4;
	add.s64 	%rd25, %rd2, %rd24;
	add.s32 	%r207, %r222, %r51;
	ld.shared.u32 	%r208, [%r207];
	atom.global.add.u32 	%r209, [%rd25], %r208;
	add.s32 	%r226, %r206, %r22;
	add.s32 	%r225, %r225, %r45;
	add.s32 	%r224, %r224, %r45;
	add.s32 	%r223, %r223, %r45;
	add.s32 	%r222, %r222, %r49;
	setp.lt.u32 	%p18, %r226, 256;
	@%p18 bra 	$L__BB0_20;
$L__BB0_21:
	ret;

}


// ===== COMPILED SASS (sm_100) =====

	.target	sm_100

	.elftype	@"ET_EXEC"


//--------------------- .note.nv.tkinfo           --------------------------
	.section	.note.nv.tkinfo,"",@"SHT_NOTE"
	.sectionflags	@"SHF_NOTE_NV_TKINFO"
	.tkinfo
        /*0018*/ 	.word	0x00000002
        /*0030*/ 	.string	""
        /*0030*/ 	.string	"ptxas"
        /*0030*/ 	.string	"Cuda compilation tools, release 13.0, V13.0.88"
        /*0030*/ 	.string	"Build cuda_13.0.r13.0/compiler.36424714_0"
        /*0030*/ 	.string	"-arch sm_100 -m 64 "



//--------------------- .note.nv.cuinfo           --------------------------
	.section	.note.nv.cuinfo,"",@"SHT_NOTE"
	.sectionflags	@"SHF_NOTE_NV_CUINFO"
        /*0018*/ 	.short	0x0002
        /*001a*/ 	.short	0x0064
        /*001c*/ 	.short	0x0082
	.zero		2


//--------------------- .nv.info                  --------------------------
	.section	.nv.info,"",@"SHT_CUDA_INFO"
	.align	4


	//----- nvinfo : EIATTR_REGCOUNT
	.align		4
        /*0000*/ 	.byte	0x04, 0x2f
        /*0002*/ 	.short	(.L_1 - .L_0)
	.align		4
.L_0:
        /*0004*/ 	.word	index@(histgramMakerKernel_SharedMemAtomics)
        /*0008*/ 	.word	0x0000001c


	//----- nvinfo : EIATTR_FRAME_SIZE
	.align		4
.L_1:
        /*000c*/ 	.byte	0x04, 0x11
        /*000e*/ 	.short	(.L_3 - .L_2)
	.align		4
.L_2:
        /*0010*/ 	.word	index@(histgramMakerKernel_SharedMemAtomics)
        /*0014*/ 	.word	0x00000000


	//----- nvinfo : EIATTR_MIN_STACK_SIZE
	.align		4
.L_3:
        /*0018*/ 	.byte	0x04, 0x12
        /*001a*/ 	.short	(.L_5 - .L_4)
	.align		4
.L_4:
        /*001c*/ 	.word	index@(histgramMakerKernel_SharedMemAtomics)
        /*0020*/ 	.word	0x00000000
.L_5:


//--------------------- .nv.compat                --------------------------
	.section	.nv.compat,"",@"SHT_CUDA_COMPAT_INFO"
	.align	4
        /*0000*/ 	.byte	0x02, 0x09, 0x00, 0x00, 0x02, 0x02, 0x01, 0x00, 0x02, 0x05, 0x05, 0x00, 0x03, 0x07, 0x01, 0x01
        /*0010*/ 	.byte	0x02, 0x03, 0x00, 0x00, 0x02, 0x06, 0x01, 0x00, 0x04, 0x0b, 0x08, 0x00, 0x09, 0x00, 0x00, 0x00
        /*0020*/ 	.byte	0x00, 0x00, 0x00, 0x00


//--------------------- .nv.info.histgramMakerKernel_SharedMemAtomics --------------------------
	.section	.nv.info.histgramMakerKernel_SharedMemAtomics,"",@"SHT_CUDA_INFO"
	.sectionflags	@""
	.align	4


	//----- nvinfo : EIATTR_CUDA_API_VERSION
	.align		4
        /*0000*/ 	.byte	0x04, 0x37
        /*0002*/ 	.short	(.L_7 - .L_6)
.L_6:
        /*0004*/ 	.word	0x00000082


	//----- nvinfo : EIATTR_KPARAM_INFO
	.align		4
.L_7:
        /*0008*/ 	.byte	0x04, 0x17
        /*000a*/ 	.short	(.L_9 - .L_8)
.L_8:
        /*000c*/ 	.word	0x00000000
        /*0010*/ 	.short	0x0002
        /*0012*/ 	.short	0x0010
        /*0014*/ 	.byte	0x00, 0xf0, 0x11, 0x00


	//----- nvinfo : EIATTR_KPARAM_INFO
	.align		4
.L_9:
        /*0018*/ 	.byte	0x04, 0x17
        /*001a*/ 	.short	(.L_11 - .L_10)
.L_10:
        /*001c*/ 	.word	0x00000000
        /*0020*/ 	.short	0x0001
        /*0022*/ 	.short	0x0008
        /*0024*/ 	.byte	0x00, 0xf5, 0x21, 0x00


	//----- nvinfo : EIATTR_KPARAM_INFO
	.align		4
.L_11:
        /*0028*/ 	.byte	0x04, 0x17
        /*002a*/ 	.short	(.L_13 - .L_12)
.L_12:
        /*002c*/ 	.word	0x00000000
        /*0030*/ 	.short	0x0000
        /*0032*/ 	.short	0x0000
        /*0034*/ 	.byte	0x00, 0xf5, 0x21, 0x00


	//----- nvinfo : EIATTR_SPARSE_MMA_MASK
	.align		4
.L_13:
        /*0038*/ 	.byte	0x03, 0x50
        /*003a*/ 	.short	0x0000


	//----- nvinfo : EIATTR_MAXREG_COUNT
	.align		4
        /*003c*/ 	.byte	0x03, 0x1b
        /*003e*/ 	.short	0x00ff


	//----- nvinfo : EIATTR_NUM_BARRIERS
	.align		4
        /*0040*/ 	.byte	0x02, 0x4c
        /*0042*/ 	.byte	0x01
	.zero		1


	//----- nvinfo : EIATTR_MERCURY_ISA_VERSION
	.align		4
        /*0044*/ 	.byte	0x03, 0x5f
        /*0046*/ 	.short	0x0101


	//----- nvinfo : EIATTR_VRC_CTA_INIT_COUNT
	.align		4
        /*0048*/ 	.byte	0x02, 0x4a
	.zero		1
	.zero		1


	//----- nvinfo : EIATTR_EXIT_INSTR_OFFSETS
	.align		4
        /*004c*/ 	.byte	0x04, 0x1c
        /*004e*/ 	.short	(.L_15 - .L_14)


	//   ....[0]....
.L_14:
        /*0050*/ 	.word	0x00000c80


	//   ....[1]....
        /*0054*/ 	.word	0x00000f80


	//   ....[2]....
        /*0058*/ 	.word	0x00001180


	//----- nvinfo : EIATTR_CRS_STACK_SIZE
	.align		4
.L_15:
        /*005c*/ 	.byte	0x04, 0x1e
        /*005e*/ 	.short	(.L_17 - .L_16)
.L_16:
        /*0060*/ 	.word	0x00000000


	//----- nvinfo : EIATTR_CBANK_PARAM_SIZE
	.align		4
.L_17:
        /*0064*/ 	.byte	0x03, 0x19
        /*0066*/ 	.short	0x0014


	//----- nvinfo : EIATTR_PARAM_CBANK
	.align		4
        /*0068*/ 	.byte	0x04, 0x0a
        /*006a*/ 	.short	(.L_19 - .L_18)
	.align		4
.L_18:
        /*006c*/ 	.word	index@(.nv.constant0.histgramMakerKernel_SharedMemAtomics)
        /*0070*/ 	.short	0x0380
        /*0072*/ 	.short	0x0014


	//----- nvinfo : EIATTR_SW_WAR
	.align		4
.L_19:
        /*0074*/ 	.byte	0x04, 0x36
        /*0076*/ 	.short	(.L_21 - .L_20)
.L_20:
        /*0078*/ 	.word	0x00000008
.L_21:


//--------------------- .nv.callgraph             --------------------------
	.section	.nv.callgraph,"",@"SHT_CUDA_CALLGRAPH"
	.align	4
	.sectionentsize	8
	.align		4
        /*0000*/ 	.word	0x00000000
	.align		4
        /*0004*/ 	.word	0xffffffff
	.align		4
        /*0008*/ 	.word	0x00000000
	.align		4
        /*000c*/ 	.word	0xfffffffe
	.align		4
        /*0010*/ 	.word	0x00000000
	.align		4
        /*0014*/ 	.word	0xfffffffd
	.align		4
        /*0018*/ 	.word	0x00000000
	.align		4
        /*001c*/ 	.word	0xfffffffc


//--------------------- .text.histgramMakerKernel_SharedMemAtomics --------------------------
	.section	.text.histgramMakerKernel_SharedMemAtomics,"ax",@progbits
	.align	128
        .global         histgramMakerKernel_SharedMemAtomics
        .type           histgramMakerKernel_SharedMemAtomics,@function
        .size           histgramMakerKernel_SharedMemAtomics,(.L_x_17 - histgramMakerKernel_SharedMemAtomics)
        .other          histgramMakerKernel_SharedMemAtomics,@"STO_CUDA_ENTRY STV_DEFAULT"
histgramMakerKernel_SharedMemAtomics:
.text.histgramMakerKernel_SharedMemAtomics:
[----:B------:R-:W-:Y:S01]  /*0000*/  LDC R1, c[0x0][0x37c] ;  /* 0x0000df00ff017b82 */ /* 0x000fe20000000800 */
[----:B------:R-:W0:Y:S01]  /*0010*/  S2R R0, SR_TID.X ;  /* 0x0000000000007919 */ /* 0x000e220000002100 */
[----:B------:R-:W-:Y:S01]  /*0020*/  BSSY.RECONVERGENT B0, `(.L_x_0) ;  /* 0x0000040000007945 */ /* 0x000fe20003800200 */
[----:B0-----:R-:W-:-:S13]  /*0030*/  ISETP.GT.U32.AND P0, PT, R0, 0xff, PT ;  /* 0x000000ff0000780c */ /* 0x001fda0003f04070 */
[----:B------:R-:W-:Y:S05]  /*0040*/  @P0 BRA `(.L_x_1) ;  /* 0x0000000000f40947 */ /* 0x000fea0003800000 */
[----:B------:R-:W0:Y:S01]  /*0050*/  LDC R10, c[0x0][0x360] ;  /* 0x0000d800ff0a7b82 */ /* 0x000e220000000800 */
[----:B------:R-:W-:Y:S01]  /*0060*/  BSSY.RECONVERGENT B1, `(.L_x_2) ;  /* 0x000002b000017945 */ /* 0x000fe20003800200 */
[----:B0-----:R-:W0:Y:S01]  /*0070*/  I2F.U32.RP R7, R10 ;  /* 0x0000000a00077306 */ /* 0x001e220000209000 */
[----:B------:R-:W-:Y:S01]  /*0080*/  IMAD.IADD R4, R0, 0x1, R10 ;  /* 0x0000000100047824 */ /* 0x000fe200078e020a */
[----:B------:R-:W-:-:S04]  /*0090*/  ISETP.NE.U32.AND P2, PT, R10, RZ, PT ;  /* 0x000000ff0a00720c */ /* 0x000fc80003f45070 */
[C---:B------:R-:W-:Y:S02]  /*00a0*/  ISETP.GE.U32.AND P0, PT, R4.reuse, 0x100, PT ;  /* 0x000001000400780c */ /* 0x040fe40003f06070 */
[----:B------:R-:W-:Y:S02]  /*00b0*/  VIMNMX.U32 R5, PT, PT, R4, 0x100, !PT ;  /* 0x0000010004057848 */ /* 0x000fe40007fe0000 */
[----:B------:R-:W-:-:S04]  /*00c0*/  SEL R6, RZ, 0x1, P0 ;  /* 0x00000001ff067807 */ /* 0x000fc80000000000 */
[----:B------:R-:W-:Y:S01]  /*00d0*/  IADD3 R5, PT, PT, R5, -R4, -R6 ;  /* 0x8000000405057210 */ /* 0x000fe20007ffe806 */
[----:B0-----:R-:W0:Y:S02]  /*00e0*/  MUFU.RCP R7, R7 ;  /* 0x0000000700077308 */ /* 0x001e240000001000 */
[----:B0-----:R-:W-:-:S06]  /*00f0*/  VIADD R2, R7, 0xffffffe ;  /* 0x0ffffffe07027836 */ /* 0x001fcc0000000000 */
[----:B------:R0:W1:Y:S02]  /*0100*/  F2I.FTZ.U32.TRUNC.NTZ R3, R2 ;  /* 0x0000000200037305 */ /* 0x000064000021f000 */
[----:B0-----:R-:W-:Y:S02]  /*0110*/  IMAD.MOV.U32 R2, RZ, RZ, RZ ;  /* 0x000000ffff027224 */ /* 0x001fe400078e00ff */
[----:B-1----:R-:W-:-:S04]  /*0120*/  IMAD.MOV R9, RZ, RZ, -R3 ;  /* 0x000000ffff097224 */ /* 0x002fc800078e0a03 */
[----:B------:R-:W-:-:S04]  /*0130*/  IMAD R9, R9, R10, RZ ;  /* 0x0000000a09097224 */ /* 0x000fc800078e02ff */
[----:B------:R-:W-:-:S06]  /*0140*/  IMAD.HI.U32 R8, R3, R9, R2 ;  /* 0x0000000903087227 */ /* 0x000fcc00078e0002 */
[----:B------:R-:W-:-:S05]  /*0150*/  IMAD.HI.U32 R3, R8, R5, RZ ;  /* 0x0000000508037227 */ /* 0x000fca00078e00ff */
[----:B------:R-:W-:-:S05]  /*0160*/  IADD3 R2, PT, PT, -R3, RZ, RZ ;  /* 0x000000ff03027210 */ /* 0x000fca0007ffe1ff */
[----:B------:R-:W-:-:S05]  /*0170*/  IMAD R5, R10, R2, R5 ;  /* 0x000000020a057224 */ /* 0x000fca00078e0205 */
[----:B------:R-:W-:-:S13]  /*0180*/  ISETP.GE.U32.AND P0, PT, R5, R10, PT ;  /* 0x0000000a0500720c */ /* 0x000fda0003f06070 */
[----:B------:R-:W-:Y:S02]  /*0190*/  @P0 IMAD.IADD R5, R5, 0x1, -R10 ;  /* 0x0000000105050824 */ /* 0x000fe400078e0a0a */
[----:B------:R-:W-:-:S03]  /*01a0*/  @P0 VIADD R3, R3, 0x1 ;  /* 0x0000000103030836 */ /* 0x000fc60000000000 */
[----:B------:R-:W-:-:S13]  /*01b0*/  ISETP.GE.U32.AND P1, PT, R5, R10, PT ;  /* 0x0000000a0500720c */ /* 0x000fda0003f26070 */
[----:B------:R-:W-:Y:S01]  /*01c0*/  @P1 VIADD R3, R3, 0x1 ;  /* 0x0000000103031836 */ /* 0x000fe20000000000 */
[----:B------:R-:W-:-:S05]  /*01d0*/  @!P2 LOP3.LUT R3, RZ, R10, RZ, 0x33, !PT ;  /* 0x0000000aff03a212 */ /* 0x000fca00078e33ff */
[----:B------:R-:W-:-:S05]  /*01e0*/  IMAD.IADD R3, R6, 0x1, R3 ;  /* 0x0000000106037824 */ /* 0x000fca00078e0203 */
[C---:B------:R-:W-:Y:S02]  /*01f0*/  LOP3.LUT R2, R3.reuse, 0x3, RZ, 0xc0, !PT ;  /* 0x0000000303027812 */ /* 0x040fe400078ec0ff */
[----:B------:R-:W-:Y:S02]  /*0200*/  ISETP.GE.U32.AND P1, PT, R3, 0x3, PT ;  /* 0x000000030300780c */ /* 0x000fe40003f26070 */
[----:B------:R-:W-:Y:S02]  /*0210*/  ISETP.NE.AND P0, PT, R2, 0x3, PT ;  /* 0x000000030200780c */ /* 0x000fe40003f05270 */
[----:B------:R-:W-:-:S11]  /*0220*/  MOV R2, R0 ;  /* 0x0000000000027202 */ /* 0x000fd60000000f00 */
[----:B------:R-:W-:Y:S05]  /*0230*/  @!P0 BRA `(.L_x_3) ;  /* 0x0000000000348947 */ /* 0x000fea0003800000 */
[----:B------:R-:W0:Y:S01]  /*0240*/  S2UR UR5, SR_CgaCtaId ;  /* 0x00000000000579c3 */ /* 0x000e220000008800 */
[----:B------:R-:W-:Y:S01]  /*0250*/  VIADD R2, R3, 0x1 ;  /* 0x0000000103027836 */ /* 0x000fe20000000000 */
[----:B------:R-:W-:-:S04]  /*0260*/  UMOV UR4, 0x400 ;  /* 0x0000040000047882 */ /* 0x000fc80000000000 */
[----:B------:R-:W-:-:S05]  /*0270*/  LOP3.LUT R3, R2, 0x3, RZ, 0xc0, !PT ;  /* 0x0000000302037812 */ /* 0x000fca00078ec0ff */
[----:B------:R-:W-:Y:S02]  /*0280*/  IMAD R2, R3, R10, R0 ;  /* 0x0000000a03027224 */ /* 0x000fe400078e0200 */
[----:B------:R-:W-:Y:S01]  /*0290*/  IMAD.MOV R4, RZ, RZ, -R3 ;  /* 0x000000ffff047224 */ /* 0x000fe200078e0a03 */
[----:B0-----:R-:W-:-:S06]  /*02a0*/  ULEA UR4, UR5, UR4, 0x18 ;  /* 0x0000000405047291 */ /* 0x001fcc000f8ec0ff */
[----:B------:R-:W-:-:S07]  /*02b0*/  LEA R3, R0, UR4, 0x2 ;  /* 0x0000000400037c11 */ /* 0x000fce000f8e10ff */
.L_x_4:
[----:B------:R-:W-:Y:S01]  /*02c0*/  VIADD R4, R4, 0x1 ;  /* 0x0000000104047836 */ /* 0x000fe20000000000 */
[----:B------:R0:W-:Y:S04]  /*02d0*/  STS [R3], RZ ;  /* 0x000000ff03007388 */ /* 0x0001e80000000800 */
[----:B------:R-:W-:Y:S01]  /*02e0*/  ISETP.NE.AND P0, PT, R4, RZ, PT ;  /* 0x000000ff0400720c */ /* 0x000fe20003f05270 */
[----:B0-----:R-:W-:-:S12]  /*02f0*/  IMAD R3, R10, 0x4, R3 ;  /* 0x000000040a037824 */ /* 0x001fd800078e0203 */
[----:B------:R-:W-:Y:S05]  /*0300*/  @P0 BRA `(.L_x_4) ;  /* 0xfffffffc00ec0947 */ /* 0x000fea000383ffff */
.L_x_3:
[----:B------:R-:W-:Y:S05]  /*0310*/  BSYNC.RECONVERGENT B1 ;  /* 0x0000000000017941 */ /* 0x000fea0003800200 */
.L_x_2:
[----:B------:R-:W-:Y:S05]  /*0320*/  @!P1 BRA `(.L_x_1) ;  /* 0x00000000003c9947 */ /* 0x000fea0003800000 */
[----:B------:R-:W0:Y:S01]  /*0330*/  S2UR UR5, SR_CgaCtaId ;  /* 0x00000000000579c3 */ /* 0x000e220000008800 */
[----:B------:R-:W-:Y:S02]  /*0340*/  UMOV UR4, 0x400 ;  /* 0x0000040000047882 */ /* 0x000fe40000000000 */
[----:B0-----:R-:W-:-:S06]  /*0350*/  ULEA UR4, UR5, UR4, 0x18 ;  /* 0x0000000405047291 */ /* 0x001fcc000f8ec0ff */
[----:B------:R-:W-:-:S07]  /*0360*/  LEA R3, R2, UR4, 0x2 ;  /* 0x0000000402037c11 */ /* 0x000fce000f8e10ff */
.L_x_5:
[C---:B------:R-:W-:Y:S01]  /*0370*/  LEA R4, R10.reuse, R3, 0x2 ;  /* 0x000000030a047211 */ /* 0x040fe200078e10ff */
[C-C-:B------:R-:W-:Y:S01]  /*0380*/  IMAD R5, R10.reuse, 0x8, R3.reuse ;  /* 0x000000080a057824 */ /* 0x140fe200078e0203 */
[----:B------:R0:W-:Y:S01]  /*0390*/  STS [R3], RZ ;  /* 0x000000ff03007388 */ /* 0x0001e20000000800 */
[C-C-:B------:R-:W-:Y:S02]  /*03a0*/  IMAD R6, R10.reuse, 0xc, R3.reuse ;  /* 0x0000000c0a067824 */ /* 0x140fe400078e0203 */
[----:B------:R-:W-:Y:S01]  /*03b0*/  IMAD R2, R10, 0x4, R2 ;  /* 0x000000040a027824 */ /* 0x000fe200078e0202 */
[----:B------:R1:W-:Y:S04]  /*03c0*/  STS [R4], RZ ;  /* 0x000000ff04007388 */ /* 0x0003e80000000800 */
[----:B------:R1:W-:Y:S01]  /*03d0*/  STS [R5], RZ ;  /* 0x000000ff05007388 */ /* 0x0003e20000000800 */
[----:B------:R-:W-:Y:S01]  /*03e0*/  ISETP.GE.U32.AND P0, PT, R2, 0x100, PT ;  /* 0x000001000200780c */ /* 0x000fe20003f06070 */
[----:B0-----:R-:W-:-:S02]  /*03f0*/  IMAD R3, R10, 0x10, R3 ;  /* 0x000000100a037824 */ /* 0x001fc400078e0203 */
[----:B------:R1:W-:Y:S10]  /*0400*/  STS [R6], RZ ;  /* 0x000000ff06007388 */ /* 0x0003f40000000800 */
[----:B-1----:R-:W-:Y:S05]  /*0410*/  @!P0 BRA `(.L_x_5) ;  /* 0xfffffffc00d48947 */ /* 0x002fea000383ffff */
.L_x_1:
[----:B------:R-:W-:Y:S05]  /*0420*/  BSYNC.RECONVERGENT B0 ;  /* 0x0000000000007941 */ /* 0x000fea0003800200 */
.L_x_0:
[----:B------:R-:W0:Y:S01]  /*0430*/  LDCU UR4, c[0x0][0x370] ;  /* 0x00006e00ff0477ac */ /* 0x000e220008000800 */
[----:B------:R-:W1:Y:S08]  /*0440*/  S2UR UR5, SR_CTAID.X ;  /* 0x00000000000579c3 */ /* 0x000e700000002500 */
[----:B------:R-:W-:Y:S06]  /*0450*/  BAR.SYNC.DEFER_BLOCKING 0x0 ;  /* 0x0000000000007b1d */ /* 0x000fec0000010000 */
[----:B------:R-:W2:Y:S02]  /*0460*/  LDCU UR8, c[0x0][0x390] ;  /* 0x00007200ff0877ac */ /* 0x000ea40008000800 */
[----:B------:R-:W1:Y:S01]  /*0470*/  LDC R3, c[0x0][0x360] ;  /* 0x0000d800ff037b82 */ /* 0x000e620000000800 */
[----:B------:R-:W-:Y:S01]  /*0480*/  BSSY.RECONVERGENT B0, `(.L_x_6) ;  /* 0x000007d000007945 */ /* 0x000fe20003800200 */
[----:B------:R-:W3:Y:S01]  /*0490*/  LDCU.64 UR6, c[0x0][0x358] ;  /* 0x00006b00ff0677ac */ /* 0x000ee20008000a00 */
[----:B-1----:R-:W-:-:S05]  /*04a0*/  IMAD R5, R3, UR5, R0 ;  /* 0x0000000503057c24 */ /* 0x002fca000f8e0200 */
[----:B--2---:R-:W-:-:S13]  /*04b0*/  ISETP.GE.AND P0, PT, R5, UR8, PT ;  /* 0x0000000805007c0c */ /* 0x004fda000bf06270 */
[----:B0--3--:R-:W-:Y:S05]  /*04c0*/  @P0 BRA `(.L_x_7) ;  /* 0x0000000400e00947 */ /* 0x009fea0003800000 */
[----:B------:R-:W-:Y:S01]  /*04d0*/  IMAD R2, R3, UR4, RZ ;  /* 0x0000000403027c24 */ /* 0x000fe2000f8e02ff */
[----:B------:R-:W-:Y:S03]  /*04e0*/  BSSY.RECONVERGENT B1, `(.L_x_8) ;  /* 0x0000036000017945 */ /* 0x000fe60003800200 */
[----:B------:R-:W0:Y:S01]  /*04f0*/  I2F.U32.RP R10, R2 ;  /* 0x00000002000a7306 */ /* 0x000e220000209000 */
[C---:B------:R-:W-:Y:S01]  /*0500*/  IMAD.IADD R4, R2.reuse, 0x1, R5 ;  /* 0x0000000102047824 */ /* 0x040fe200078e0205 */
[----:B------:R-:W-:Y:S02]  /*0510*/  IADD3 R11, PT, PT, RZ, -R2, RZ ;  /* 0x80000002ff0b7210 */ /* 0x000fe40007ffe0ff */
[----:B------:R-:W-:Y:S02]  /*0520*/  ISETP.NE.U32.AND P2, PT, R2, RZ, PT ;  /* 0x000000ff0200720c */ /* 0x000fe40003f45070 */
[----:B------:R-:W-:-:S02]  /*0530*/  ISETP.GE.AND P0, PT, R4, UR8, PT ;  /* 0x0000000804007c0c */ /* 0x000fc4000bf06270 */
[----:B------:R-:W-:Y:S02]  /*0540*/  VIMNMX R9, PT, PT, R4, UR8, !PT ;  /* 0x0000000804097c48 */ /* 0x000fe4000ffe0100 */
[----:B------:R-:W-:-:S04]  /*0550*/  SEL R8, RZ, 0x1, P0 ;  /* 0x00000001ff087807 */ /* 0x000fc80000000000 */
[----:B------:R-:W-:Y:S01]  /*0560*/  IADD3 R9, PT, PT, R9, -R4, -R8 ;  /* 0x8000000409097210 */ /* 0x000fe20007ffe808 */
[----:B0-----:R-:W0:Y:S02]  /*0570*/  MUFU.RCP R10, R10 ;  /* 0x0000000a000a7308 */ /* 0x001e240000001000 */
[----:B0-----:R-:W-:-:S06]  /*0580*/  VIADD R6, R10, 0xffffffe ;  /* 0x0ffffffe0a067836 */ /* 0x001fcc0000000000 */
[----:B------:R0:W1:Y:S02]  /*0590*/  F2I.FTZ.U32.TRUNC.NTZ R7, R6 ;  /* 0x0000000600077305 */ /* 0x000064000021f000 */
[----:B0-----:R-:W-:Y:S02]  /*05a0*/  IMAD.MOV.U32 R6, RZ, RZ, RZ ;  /* 0x000000ffff067224 */ /* 0x001fe400078e00ff */
[----:B-1----:R-:W-:-:S04]  /*05b0*/  IMAD R11, R11, R7, RZ ;  /* 0x000000070b0b7224 */ /* 0x002fc800078e02ff */
[----:B------:R-:W-:-:S06]  /*05c0*/  IMAD.HI.U32 R10, R7, R11, R6 ;  /* 0x0000000b070a7227 */ /* 0x000fcc00078e0006 */
[----:B------:R-:W-:-:S04]  /*05d0*/  IMAD.HI.U32 R7, R10, R9, RZ ;  /* 0x000000090a077227 */ /* 0x000fc800078e00ff */
[----:B------:R-:W-:-:S04]  /*05e0*/  IMAD.MOV R4, RZ, RZ, -R7 ;  /* 0x000000ffff047224 */ /* 0x000fc800078e0a07 */
[----:B------:R-:W-:-:S05]  /*05f0*/  IMAD R9, R2, R4, R9 ;  /* 0x0000000402097224 */ /* 0x000fca00078e0209 */
[----:B------:R-:W-:-:S13]  /*0600*/  ISETP.GE.U32.AND P0, PT, R9, R2, PT ;  /* 0x000000020900720c */ /* 0x000fda0003f06070 */
[----:B------:R-:W-:Y:S01]  /*0610*/  @P0 IMAD.IADD R9, R9, 0x1, -R2 ;  /* 0x0000000109090824 */ /* 0x000fe200078e0a02 */
[----:B------:R-:W-:-:S04]  /*0620*/  @P0 IADD3 R7, PT, PT, R7, 0x1, RZ ;  /* 0x0000000107070810 */ /* 0x000fc80007ffe0ff */
[----:B------:R-:W-:-:S13]  /*0630*/  ISETP.GE.U32.AND P1, PT, R9, R2, PT ;  /* 0x000000020900720c */ /* 0x000fda0003f26070 */
[----:B------:R-:W-:Y:S01]  /*0640*/  @P1 VIADD R7, R7, 0x1 ;  /* 0x0000000107071836 */ /* 0x000fe20000000000 */
[----:B------:R-:W-:-:S05]  /*0650*/  @!P2 LOP3.LUT R7, RZ, R2, RZ, 0x33, !PT ;  /* 0x00000002ff07a212 */ /* 0x000fca00078e33ff */
[----:B------:R-:W-:-:S05]  /*0660*/  IMAD.IADD R4, R8, 0x1, R7 ;  /* 0x0000000108047824 */ /* 0x000fca00078e0207 */
[C---:B------:R-:W-:Y:S02]  /*0670*/  LOP3.LUT R6, R4.reuse, 0x3, RZ, 0xc0, !PT ;  /* 0x0000000304067812 */ /* 0x040fe400078ec0ff */
[----:B------:R-:W-:Y:S02]  /*0680*/  ISETP.GE.U32.AND P1, PT, R4, 0x3, PT ;  /* 0x000000030400780c */ /* 0x000fe40003f26070 */
[----:B------:R-:W-:-:S13]  /*0690*/  ISETP.NE.AND P0, PT, R6, 0x3, PT ;  /* 0x000000030600780c */ /* 0x000fda0003f05270 */
[----:B------:R-:W-:Y:S05]  /*06a0*/  @!P0 BRA `(.L_x_9) ;  /* 0x0000000000648947 */ /* 0x000fea0003800000 */
[----:B------:R-:W0:Y:S01]  /*06b0*/  S2R R9, SR_CgaCtaId ;  /* 0x0000000000097919 */ /* 0x000e220000008800 */
[----:B------:R-:W1:Y:S01]  /*06c0*/  LDC.64 R6, c[0x0][0x388] ;  /* 0x0000e200ff067b82 */ /* 0x000e620000000a00 */
[----:B------:R-:W-:Y:S01]  /*06d0*/  VIADD R4, R4, 0x1 ;  /* 0x0000000104047836 */ /* 0x000fe20000000000 */
[----:B------:R-:W-:-:S04]  /*06e0*/  MOV R8, 0x400 ;  /* 0x0000040000087802 */ /* 0x000fc80000000f00 */
[----:B------:R-:W-:-:S05]  /*06f0*/  LOP3.LUT R4, R4, 0x3, RZ, 0xc0, !PT ;  /* 0x0000000304047812 */ /* 0x000fca00078ec0ff */
[----:B------:R-:W-:Y:S01]  /*0700*/  IMAD.MOV R4, RZ, RZ, -R4 ;  /* 0x000000ffff047224 */ /* 0x000fe200078e0a04 */
[----:B0-----:R-:W-:-:S07]  /*0710*/  LEA R14, R9, R8, 0x18 ;  /* 0x00000008090e7211 */ /* 0x001fce00078ec0ff */
.L_x_10:
[----:B-1----:R-:W-:-:S06]  /*0720*/  IMAD.WIDE R8, R5, 0x4, R6 ;  /* 0x0000000405087825 */ /* 0x002fcc00078e0206 */
[----:B------:R-:W2:Y:S01]  /*0730*/  LDG.E R8, desc[UR6][R8.64] ;  /* 0x0000000608087981 */ /* 0x000ea2000c1e1900 */
[----:B------:R-:W-:Y:S01]  /*0740*/  VIADD R4, R4, 0x1 ;  /* 0x0000000104047836 */ /* 0x000fe20000000000 */
[----:B------:R-:W-:-:S04]  /*0750*/  IADD3 R5, PT, PT, R2, R5, RZ ;  /* 0x0000000502057210 */ /* 0x000fc80007ffe0ff */
[----:B------:R-:W-:Y:S02]  /*0760*/  ISETP.NE.AND P0, PT, R4, RZ, PT ;  /* 0x000000ff0400720c */ /* 0x000fe40003f05270 */
[C---:B0-2---:R-:W-:Y:S02]  /*0770*/  PRMT R10, R8.reuse, 0x7770, RZ ;  /* 0x00007770080a7816 */ /* 0x045fe400000000ff */
[C---:B------:R-:W-:Y:S02]  /*0780*/  PRMT R11, R8.reuse, 0x7771, RZ ;  /* 0x00007771080b7816 */ /* 0x040fe400000000ff */
[C---:B------:R-:W-:Y:S02]  /*0790*/  PRMT R12, R8.reuse, 0x7772, RZ ;  /* 0x00007772080c7816 */ /* 0x040fe400000000ff */
[----:B------:R-:W-:Y:S01]  /*07a0*/  PRMT R13, R8, 0x7773, RZ ;  /* 0x00007773080d7816 */ /* 0x000fe200000000ff */
[--C-:B------:R-:W-:Y:S01]  /*07b0*/  IMAD R11, R11, 0x4, R14.reuse ;  /* 0x000000040b0b7824 */ /* 0x100fe200078e020e */
[----:B------:R-:W-:Y:S01]  /*07c0*/  LEA R10, R10, R14, 0x2 ;  /* 0x0000000e0a0a7211 */ /* 0x000fe200078e10ff */
[----:B------:R-:W-:-:S02]  /*07d0*/  IMAD R12, R12, 0x4, R14 ;  /* 0x000000040c0c7824 */ /* 0x000fc400078e020e */
[----:B------:R-:W-:Y:S02]  /*07e0*/  IMAD R13, R13, 0x4, R14 ;  /* 0x000000040d0d7824 */ /* 0x000fe400078e020e */
[----:B------:R0:W-:Y:S04]  /*07f0*/  ATOMS.POPC.INC.32 RZ, [R10+URZ] ;  /* 0x000000000aff7f8c */ /* 0x0001e8000d8000ff */
[----:B------:R0:W-:Y:S04]  /*0800*/  ATOMS.POPC.INC.32 RZ, [R11+URZ] ;  /* 0x000000000bff7f8c */ /* 0x0001e8000d8000ff */
[----:B------:R0:W-:Y:S04]  /*0810*/  ATOMS.POPC.INC.32 RZ, [R12+URZ] ;  /* 0x000000000cff7f8c */ /* 0x0001e8000d8000ff */
[----:B------:R0:W-:Y:S01]  /*0820*/  ATOMS.POPC.INC.32 RZ, [R13+URZ] ;  /* 0x000000000dff7f8c */ /* 0x0001e2000d8000ff */
[----:B------:R-:W-:Y:S05]  /*0830*/  @P0 BRA `(.L_x_10) ;  /* 0xfffffffc00b80947 */ /* 0x000fea000383ffff */
.L_x_9:
[----:B------:R-:W-:Y:S05]  /*0840*/  BSYNC.RECONVERGENT B1 ;  /* 0x0000000000017941 */ /* 0x000fea0003800200 */
.L_x_8:
[----:B------:R-:W-:Y:S05]  /*0850*/  @!P1 BRA `(.L_x_7) ;  /* 0x0000000000fc9947 */ /* 0x000fea0003800000 */
[----:B------:R-:W1:Y:S01]  /*0860*/  S2R R9, SR_CgaCtaId ;  /* 0x0000000000097919 */ /* 0x000e620000008800 */
[----:B------:R-:W2:Y:S01]  /*0870*/  LDC.64 R6, c[0x0][0x388] ;  /* 0x0000e200ff067b82 */ /* 0x000ea20000000a00 */
[----:B------:R-:W-:-:S04]  /*0880*/  MOV R4, 0x400 ;  /* 0x0000040000047802 */ /* 0x000fc80000000f00 */
[----:B-1----:R-:W-:-:S07]  /*0890*/  LEA R4, R9, R4, 0x18 ;  /* 0x0000000409047211 */ /* 0x002fce00078ec0ff */
.L_x_11:
[----:B-12---:R-:W-:-:S05]  /*08a0*/  IMAD.WIDE R16, R5, 0x4, R6 ;  /* 0x0000000405107825 */ /* 0x006fca00078e0206 */
[----:B------:R-:W2:Y:S01]  /*08b0*/  LDG.E R18, desc[UR6][R16.64] ;  /* 0x0000000610127981 */ /* 0x000ea2000c1e1900 */
[----:B0-----:R-:W-:-:S05]  /*08c0*/  IMAD.WIDE R12, R2, 0x4, R16 ;  /* 0x00000004020c7825 */ /* 0x001fca00078e0210 */
[----:B------:R0:W3:Y:S01]  /*08d0*/  LDG.E R8, desc[UR6][R12.64] ;  /* 0x000000060c087981 */ /* 0x0000e2000c1e1900 */
[----:B------:R-:W-:-:S05]  /*08e0*/  IMAD.WIDE R14, R2, 0x4, R12 ;  /* 0x00000004020e7825 */ /* 0x000fca00078e020c */
[----:B------:R3:W4:Y:S01]  /*08f0*/  LDG.E R9, desc[UR6][R14.64] ;  /* 0x000000060e097981 */ /* 0x000722000c1e1900 */
[----:B------:R-:W-:-:S06]  /*0900*/  IMAD.WIDE R10, R2, 0x4, R14 ;  /* 0x00000004020a7825 */ /* 0x000fcc00078e020e */
[----:B------:R1:W5:Y:S01]  /*0910*/  LDG.E R10, desc[UR6][R10.64] ;  /* 0x000000060a0a7981 */ /* 0x000362000c1e1900 */
[----:B------:R-:W-:-:S05]  /*0920*/  IMAD R5, R2, 0x4, R5 ;  /* 0x0000000402057824 */ /* 0x000fca00078e0205 */
[----:B------:R-:W-:Y:S02]  /*0930*/  ISETP.GE.AND P0, PT, R5, UR8, PT ;  /* 0x0000000805007c0c */ /* 0x000fe4000bf06270 */
[C---:B--2---:R-:W-:Y:S02]  /*0940*/  PRMT R19, R18.reuse, 0x7770, RZ ;  /* 0x0000777012137816 */ /* 0x044fe400000000ff */
[C---:B------:R-:W-:Y:S02]  /*0950*/  PRMT R21, R18.reuse, 0x7771, RZ ;  /* 0x0000777112157816 */ /* 0x040fe400000000ff */
[----:B0-----:R-:W-:Y:S01]  /*0960*/  PRMT R13, R18, 0x7773, RZ ;  /* 0x00007773120d7816 */ /* 0x001fe200000000ff */
[--C-:B------:R-:W-:Y:S01]  /*0970*/  IMAD R20, R19, 0x4, R4.reuse ;  /* 0x0000000413147824 */ /* 0x100fe200078e0204 */
[----:B---3--:R-:W-:Y:S01]  /*0980*/  PRMT R15, R8, 0x7770, RZ ;  /* 0x00007770080f7816 */ /* 0x008fe200000000ff */
[--C-:B------:R-:W-:Y:S01]  /*0990*/  IMAD R21, R21, 0x4, R4.reuse ;  /* 0x0000000415157824 */ /* 0x100fe200078e0204 */
[----:B------:R-:W-:Y:S01]  /*09a0*/  PRMT R19, R18, 0x7772, RZ ;  /* 0x0000777212137816 */ /* 0x000fe200000000ff */
[--C-:B------:R-:W-:Y:S01]  /*09b0*/  IMAD R13, R13, 0x4, R4.reuse ;  /* 0x000000040d0d7824 */ /* 0x100fe200078e0204 */
[C---:B-1----:R-:W-:Y:S01]  /*09c0*/  PRMT R11, R8.reuse, 0x7771, RZ ;  /* 0x00007771080b7816 */ /* 0x042fe200000000ff */
[----:B------:R-:W-:Y:S01]  /*09d0*/  ATOMS.POPC.INC.32 RZ, [R20+URZ] ;  /* 0x0000000014ff7f8c */ /* 0x000fe2000d8000ff */
[----:B------:R-:W-:Y:S01]  /*09e0*/  LEA R12, R15, R4, 0x2 ;  /* 0x000000040f0c7211 */ /* 0x000fe200078e10ff */
[--C-:B------:R-:W-:Y:S01]  /*09f0*/  IMAD R19, R19, 0x4, R4.reuse ;  /* 0x0000000413137824 */ /* 0x100fe200078e0204 */
[C---:B------:R-:W-:Y:S01]  /*0a00*/  PRMT R15, R8.reuse, 0x7772, RZ ;  /* 0x00007772080f7816 */ /* 0x040fe200000000ff */
[----:B------:R-:W-:Y:S01]  /*0a10*/  IMAD R14, R11, 0x4, R4 ;  /* 0x000000040b0e7824 */ /* 0x000fe200078e0204 */
[----:B------:R0:W-:Y:S01]  /*0a20*/  ATOMS.POPC.INC.32 RZ, [R21+URZ] ;  /* 0x0000000015ff7f8c */ /* 0x0001e2000d8000ff */
[----:B------:R-:W-:-:S02]  /*0a30*/  PRMT R11, R8, 0x7773, RZ ;  /* 0x00007773080b7816 */ /* 0x000fc400000000ff */
[--C-:B------:R-:W-:Y:S01]  /*0a40*/  IMAD R15, R15, 0x4, R4.reuse ;  /* 0x000000040f0f7824 */ /* 0x100fe200078e0204 */
[----:B------:R1:W-:Y:S01]  /*0a50*/  ATOMS.POPC.INC.32 RZ, [R19+URZ] ;  /* 0x0000000013ff7f8c */ /* 0x0003e2000d8000ff */
[----:B----4-:R-:W-:Y:S01]  /*0a60*/  PRMT R17, R9, 0x7770, RZ ;  /* 0x0000777009117816 */ /* 0x010fe200000000ff */
[--C-:B------:R-:W-:Y:S01]  /*0a70*/  IMAD R11, R11, 0x4, R4.reuse ;  /* 0x000000040b0b7824 */ /* 0x100fe200078e0204 */
[C---:B-----5:R-:W-:Y:S01]  /*0a80*/  PRMT R23, R10.reuse, 0x7772, RZ ;  /* 0x000077720a177816 */ /* 0x060fe200000000ff */
[----:B------:R2:W-:Y:S01]  /*0a90*/  ATOMS.POPC.INC.32 RZ, [R13+URZ] ;  /* 0x000000000dff7f8c */ /* 0x0005e2000d8000ff */
[----:B0-----:R-:W-:Y:S01]  /*0aa0*/  PRMT R21, R9, 0x7772, RZ ;  /* 0x0000777209157816 */ /* 0x001fe200000000ff */
[--C-:B------:R-:W-:Y:S01]  /*0ab0*/  IMAD R17, R17, 0x4, R4.reuse ;  /* 0x0000000411117824 */ /* 0x100fe200078e0204 */
[C---:B------:R-:W-:Y:S01]  /*0ac0*/  PRMT R25, R10.reuse, 0x7773, RZ ;  /* 0x000077730a197816 */ /* 0x040fe200000000ff */
[----:B------:R-:W-:Y:S01]  /*0ad0*/  ATOMS.POPC.INC.32 RZ, [R12+URZ] ;  /* 0x000000000cff7f8c */ /* 0x000fe2000d8000ff */
[----:B-1----:R-:W-:Y:S01]  /*0ae0*/  PRMT R19, R9, 0x7771, RZ ;  /* 0x0000777109137816 */ /* 0x002fe200000000ff */
[--C-:B------:R-:W-:Y:S01]  /*0af0*/  IMAD R21, R21, 0x4, R4.reuse ;  /* 0x0000000415157824 */ /* 0x100fe200078e0204 */
[----:B------:R-:W-:Y:S01]  /*0b00*/  PRMT R9, R9, 0x7773, RZ ;  /* 0x0000777309097816 */ /* 0x000fe200000000ff */
[----:B------:R-:W-:Y:S01]  /*0b10*/  ATOMS.POPC.INC.32 RZ, [R14+URZ] ;  /* 0x000000000eff7f8c */ /* 0x000fe2000d8000ff */
[C---:B--2---:R-:W-:Y:S01]  /*0b20*/  PRMT R13, R10.reuse, 0x7770, RZ ;  /* 0x000077700a0d7816 */ /* 0x044fe200000000ff */
[--C-:B------:R-:W-:Y:S01]  /*0b30*/  IMAD R25, R25, 0x4, R4.reuse ;  /* 0x0000000419197824 */ /* 0x100fe200078e0204 */
[-C--:B------:R-:W-:Y:S01]  /*0b40*/  LEA R19, R19, R4.reuse, 0x2 ;  /* 0x0000000413137211 */ /* 0x080fe200078e10ff */
[----:B------:R0:W-:Y:S01]  /*0b50*/  ATOMS.POPC.INC.32 RZ, [R15+URZ] ;  /* 0x000000000fff7f8c */ /* 0x0001e2000d8000ff */
[--C-:B------:R-:W-:Y:S01]  /*0b60*/  IMAD R9, R9, 0x4, R4.reuse ;  /* 0x0000000409097824 */ /* 0x100fe200078e0204 */
[----:B------:R-:W-:Y:S01]  /*0b70*/  LEA R23, R23, R4, 0x2 ;  /* 0x0000000417177211 */ /* 0x000fe200078e10ff */
[----:B------:R-:W-:Y:S01]  /*0b80*/  IMAD R13, R13, 0x4, R4 ;  /* 0x000000040d0d7824 */ /* 0x000fe200078e0204 */
[----:B------:R1:W-:Y:S01]  /*0b90*/  ATOMS.POPC.INC.32 RZ, [R11+URZ] ;  /* 0x000000000bff7f8c */ /* 0x0003e2000d8000ff */
[----:B0-----:R-:W-:-:S03]  /*0ba0*/  PRMT R15, R10, 0x7771, RZ ;  /* 0x000077710a0f7816 */ /* 0x001fc600000000ff */
[----:B------:R1:W-:Y:S02]  /*0bb0*/  ATOMS.POPC.INC.32 RZ, [R17+URZ] ;  /* 0x0000000011ff7f8c */ /* 0x0003e4000d8000ff */
[----:B------:R-:W-:Y:S02]  /*0bc0*/  IMAD R15, R15, 0x4, R4 ;  /* 0x000000040f0f7824 */ /* 0x000fe400078e0204 */
[----:B------:R1:W-:Y:S04]  /*0bd0*/  ATOMS.POPC.INC.32 RZ, [R19+URZ] ;  /* 0x0000000013ff7f8c */ /* 0x0003e8000d8000ff */
[----:B------:R1:W-:Y:S04]  /*0be0*/  ATOMS.POPC.INC.32 RZ, [R21+URZ] ;  /* 0x0000000015ff7f8c */ /* 0x0003e8000d8000ff */
[----:B------:R1:W-:Y:S04]  /*0bf0*/  ATOMS.POPC.INC.32 RZ, [R9+URZ] ;  /* 0x0000000009ff7f8c */ /* 0x0003e8000d8000ff */
[----:B------:R1:W-:Y:S04]  /*0c00*/  ATOMS.POPC.INC.32 RZ, [R13+URZ] ;  /* 0x000000000dff7f8c */ /* 0x0003e8000d8000ff */
[----:B------:R1:W-:Y:S04]  /*0c10*/  ATOMS.POPC.INC.32 RZ, [R15+URZ] ;  /* 0x000000000fff7f8c */ /* 0x0003e8000d8000ff */
[----:B------:R1:W-:Y:S04]  /*0c20*/  ATOMS.POPC.INC.32 RZ, [R23+URZ] ;  /* 0x0000000017ff7f8c */ /* 0x0003e8000d8000ff */
[----:B------:R1:W-:Y:S01]  /*0c30*/  ATOMS.POPC.INC.32 RZ, [R25+URZ] ;  /* 0x0000000019ff7f8c */ /* 0x0003e2000d8000ff */
[----:B------:R-:W-:Y:S05]  /*0c40*/  @!P0 BRA `(.L_x_11) ;  /* 0xfffffffc00148947 */ /* 0x000fea000383ffff */
.L_x_7:
[----:B------:R-:W-:Y:S05]  /*0c50*/  BSYNC.RECONVERGENT B0 ;  /* 0x0000000000007941 */ /* 0x000fea0003800200 */
.L_x_6:
[----:B------:R-:W-:Y:S01]  /*0c60*/  BAR.SYNC.DEFER_BLOCKING 0x0 ;  /* 0x0000000000007b1d */ /* 0x000fe20000010000 */
[----:B------:R-:W-:-:S13]  /*0c70*/  ISETP.GT.U32.AND P0, PT, R0, 0xff, PT ;  /* 0x000000ff0000780c */ /* 0x000fda0003f04070 */
[----:B------:R-:W-:Y:S05]  /*0c80*/  @P0 EXIT ;  /* 0x000000000000094d */ /* 0x000fea0003800000 */
[----:B------:R-:W2:Y:S01]  /*0c90*/  I2F.U32.RP R8, R3 ;  /* 0x0000000300087306 */ /* 0x000ea20000209000 */
[----:B------:R-:W-:Y:S01]  /*0ca0*/  IADD3 R2, PT, PT, R0, R3, RZ ;  /* 0x0000000300027210 */ /* 0x000fe20007ffe0ff */
[----:B------:R-:W-:Y:S01]  /*0cb0*/  BSSY.RECONVERGENT B0, `(.L_x_12) ;  /* 0x000002c000007945 */ /* 0x000fe20003800200 */
[----:B------:R-:W-:Y:S02]  /*0cc0*/  ISETP.NE.U32.AND P2, PT, R3, RZ, PT ;  /* 0x000000ff0300720c */ /* 0x000fe40003f45070 */
[C---:B------:R-:W-:Y:S02]  /*0cd0*/  ISETP.GE.U32.AND P0, PT, R2.reuse, 0x100, PT ;  /* 0x000001000200780c */ /* 0x040fe40003f06070 */
[----:B------:R-:W-:Y:S01]  /*0ce0*/  VIMNMX.U32 R7, PT, PT, R2, 0x100, !PT ;  /* 0x0000010002077848 */ /* 0x000fe20007fe0000 */
[----:B--2---:R-:W2:Y:S02]  /*0cf0*/  MUFU.RCP R8, R8 ;  /* 0x0000000800087308 */ /* 0x004ea40000001000 */
[----:B--2---:R-:W-:-:S06]  /*0d00*/  VIADD R4, R8, 0xffffffe ;  /* 0x0ffffffe08047836 */ /* 0x004fcc0000000000 */
[----:B------:R2:W3:Y:S02]  /*0d10*/  F2I.FTZ.U32.TRUNC.NTZ R5, R4 ;  /* 0x0000000400057305 */ /* 0x0004e4000021f000 */
[----:B--2---:R-:W-:Y:S02]  /*0d20*/  IMAD.MOV.U32 R4, RZ, RZ, RZ ;  /* 0x000000ffff047224 */ /* 0x004fe400078e00ff */
[----:B---3--:R-:W-:-:S04]  /*0d30*/  IMAD.MOV R6, RZ, RZ, -R5 ;  /* 0x000000ffff067224 */ /* 0x008fc800078e0a05 */
[----:B-1----:R-:W-:Y:S01]  /*0d40*/  IMAD R9, R6, R3, RZ ;  /* 0x0000000306097224 */ /* 0x002fe200078e02ff */
[----:B------:R-:W-:-:S03]  /*0d50*/  SEL R6, RZ, 0x1, P0 ;  /* 0x00000001ff067807 */ /* 0x000fc60000000000 */
[----:B------:R-:W-:Y:S01]  /*0d60*/  IMAD.HI.U32 R5, R5, R9, R4 ;  /* 0x0000000905057227 */ /* 0x000fe200078e0004 */
[----:B------:R-:W-:-:S05]  /*0d70*/  IADD3 R2, PT, PT, R7, -R2, -R6 ;  /* 0x8000000207027210 */ /* 0x000fca0007ffe806 */
        /* <DEDUP_REMOVED lines=14> */
[----:B------:R-:W1:Y:S01]  /*0e60*/  S2UR UR5, SR_CgaCtaId ;  /* 0x00000000000579c3 */ /* 0x000e620000008800 */
[----:B------:R-:W-:Y:S01]  /*0e70*/  VIADD R2, R2, 0x1 ;  /* 0x0000000102027836 */ /* 0x000fe20000000000 */
[----:B------:R-:W-:-:S04]  /*0e80*/  UMOV UR4, 0x400 ;  /* 0x0000040000047882 */ /* 0x000fc80000000000 */
[----:B------:R-:W-:Y:S02]  /*0e90*/  LOP3.LUT R2, R2, 0x3, RZ, 0xc0, !PT ;  /* 0x0000000302027812 */ /* 0x000fe400078ec0ff */
[----:B------:R-:W2:Y:S02]  /*0ea0*/  LDC.64 R4, c[0x0][0x380] ;  /* 0x0000e000ff047b82 */ /* 0x000ea40000000a00 */
[----:B------:R-:W-:Y:S01]  /*0eb0*/  IADD3 R7, PT, PT, -R2, RZ, RZ ;  /* 0x000000ff02077210 */ /* 0x000fe20007ffe1ff */
[----:B-1----:R-:W-:-:S06]  /*0ec0*/  ULEA UR4, UR5, UR4, 0x18 ;  /* 0x0000000405047291 */ /* 0x002fcc000f8ec0ff */
[C---:B------:R-:W-:Y:S01]  /*0ed0*/  LEA R6, R0.reuse, UR4, 0x2 ;  /* 0x0000000400067c11 */ /* 0x040fe2000f8e10ff */
[----:B--2---:R-:W-:-:S04]  /*0ee0*/  IMAD.WIDE.U32 R4, R0, 0x4, R4 ;  /* 0x0000000400047825 */ /* 0x004fc800078e0004 */
[----:B------:R-:W-:-:S07]  /*0ef0*/  IMAD R0, R2, R3, R0 ;  /* 0x0000000302007224 */ /* 0x000fce00078e0200 */
.L_x_14:
[----:B------:R1:W2:Y:S01]  /*0f00*/  LDS R9, [R6] ;  /* 0x0000000006097984 */ /* 0x0002a20000000800 */
[----:B------:R-:W-:-:S05]  /*0f10*/  VIADD R7, R7, 0x1 ;  /* 0x0000000107077836 */ /* 0x000fca0000000000 */
[----:B------:R-:W-:Y:S01]  /*0f20*/  ISETP.NE.AND P0, PT, R7, RZ, PT ;  /* 0x000000ff0700720c */ /* 0x000fe20003f05270 */
[C---:B-1----:R-:W-:Y:S01]  /*0f30*/  IMAD R6, R3.reuse, 0x4, R6 ;  /* 0x0000000403067824 */ /* 0x042fe200078e0206 */
[----:B--2---:R1:W-:Y:S02]  /*0f40*/  REDG.E.ADD.STRONG.GPU desc[UR6][R4.64], R9 ;  /* 0x000000090400798e */ /* 0x0043e4000c12e106 */
[----:B-1----:R-:W-:-:S09]  /*0f50*/  IMAD.WIDE.U32 R4, R3, 0x4, R4 ;  /* 0x0000000403047825 */ /* 0x002fd200078e0004 */
[----:B------:R-:W-:Y:S05]  /*0f60*/  @P0 BRA `(.L_x_14) ;  /* 0xfffffffc00e40947 */ /* 0x000fea000383ffff */
.L_x_13:
[----:B------:R-:W-:Y:S05]  /*0f70*/  BSYNC.RECONVERGENT B0 ;  /* 0x0000000000007941 */ /* 0x000fea0003800200 */
.L_x_12:
[----:B------:R-:W-:Y:S05]  /*0f80*/  @!P1 EXIT ;  /* 0x000000000000994d */ /* 0x000fea0003800000 */
[----:B------:R-:W1:Y:S01]  /*0f90*/  S2UR UR5, SR_CgaCtaId ;  /* 0x00000000000579c3 */ /* 0x000e620000008800 */
[----:B------:R-:W-:Y:S01]  /*0fa0*/  UMOV UR4, 0x400 ;  /* 0x0000040000047882 */ /* 0x000fe20000000000 */
[C-C-:B------:R-:W-:Y:S01]  /*0fb0*/  IMAD R2, R3.reuse, 0x2, R0.reuse ;  /* 0x0000000203027824 */ /* 0x140fe200078e0200 */
[----:B------:R-:W-:Y:S01]  /*0fc0*/  IADD3 R15, PT, PT, R0, R3, RZ ;  /* 0x00000003000f7210 */ /* 0x000fe20007ffe0ff */
[----:B------:R-:W-:-:S04]  /*0fd0*/  IMAD R14, R3, 0x3, R0 ;  /* 0x00000003030e7824 */ /* 0x000fc800078e0200 */
[----:B------:R-:W2:Y:S01]  /*0fe0*/  LDC.64 R4, c[0x0][0x380] ;  /* 0x0000e000ff047b82 */ /* 0x000ea20000000a00 */
[----:B-1----:R-:W-:-:S06]  /*0ff0*/  ULEA UR4, UR5, UR4, 0x18 ;  /* 0x0000000405047291 */ /* 0x002fcc000f8ec0ff */
[----:B------:R-:W-:-:S07]  /*1000*/  LEA R16, R0, UR4, 0x2 ;  /* 0x0000000400107c11 */ /* 0x000fce000f8e10ff */
.L_x_15:
[C-C-:B------:R-:W-:Y:S01]  /*1010*/  IMAD R18, R3.reuse, 0x4, R16.reuse ;  /* 0x0000000403127824 */ /* 0x140fe200078e0210 */
[----:B-1----:R1:W3:Y:S01]  /*1020*/  LDS R17, [R16] ;  /* 0x0000000010117984 */ /* 0x0022e20000000800 */
[C-C-:B------:R-:W-:Y:S02]  /*1030*/  IMAD R20, R3.reuse, 0x8, R16.reuse ;  /* 0x0000000803147824 */ /* 0x140fe400078e0210 */
[----:B------:R-:W-:Y:S01]  /*1040*/  IMAD R22, R3, 0xc, R16 ;  /* 0x0000000c03167824 */ /* 0x000fe200078e0210 */
[----:B------:R-:W4:Y:S01]  /*1050*/  LDS R19, [R18] ;  /* 0x0000000012137984 */ /* 0x000f220000000800 */
[----:B--2---:R-:W-:-:S03]  /*1060*/  IMAD.WIDE.U32 R6, R0, 0x4, R4 ;  /* 0x0000000400067825 */ /* 0x004fc600078e0004 */
[----:B------:R-:W2:Y:S01]  /*1070*/  LDS R21, [R20] ;  /* 0x0000000014157984 */ /* 0x000ea20000000800 */
[----:B------:R-:W-:-:S03]  /*1080*/  IMAD.WIDE.U32 R8, R15, 0x4, R4 ;  /* 0x000000040f087825 */ /* 0x000fc600078e0004 */
[----:B------:R-:W5:Y:S01]  /*1090*/  LDS R23, [R22] ;  /* 0x0000000016177984 */ /* 0x000f620000000800 */
[----:B------:R-:W-:Y:S01]  /*10a0*/  IADD3 R0, PT, PT, R3, R0, R3 ;  /* 0x0000000003007210 */ /* 0x000fe20007ffe003 */
[----:B0-----:R-:W-:-:S03]  /*10b0*/  IMAD.WIDE.U32 R10, R2, 0x4, R4 ;  /* 0x00000004020a7825 */ /* 0x001fc600078e0004 */
[----:B------:R-:W-:Y:S01]  /*10c0*/  IADD3 R0, PT, PT, R3, R0, R3 ;  /* 0x0000000003007210 */ /* 0x000fe20007ffe003 */
[----:B------:R-:W-:-:S03]  /*10d0*/  IMAD.WIDE.U32 R12, R14, 0x4, R4 ;  /* 0x000000040e0c7825 */ /* 0x000fc600078e0004 */
[----:B------:R-:W-:Y:S01]  /*10e0*/  ISETP.GE.U32.AND P0, PT, R0, 0x100, PT ;  /* 0x000001000000780c */ /* 0x000fe20003f06070 */
[C---:B------:R-:W-:Y:S01]  /*10f0*/  IMAD R2, R3.reuse, 0x4, R2 ;  /* 0x0000000403027824 */ /* 0x040fe200078e0202 */
[C---:B------:R-:W-:Y:S01]  /*1100*/  LEA R14, R3.reuse, R14, 0x2 ;  /* 0x0000000e030e7211 */ /* 0x040fe200078e10ff */
[C---:B------:R-:W-:Y:S02]  /*1110*/  IMAD R15, R3.reuse, 0x4, R15 ;  /* 0x00000004030f7824 */ /* 0x040fe400078e020f */
[----:B-1----:R-:W-:Y:S01]  /*1120*/  IMAD R16, R3, 0x10, R16 ;  /* 0x0000001003107824 */ /* 0x002fe200078e0210 */
[----:B---3--:R1:W-:Y:S04]  /*1130*/  REDG.E.ADD.STRONG.GPU desc[UR6][R6.64], R17 ;  /* 0x000000110600798e */ /* 0x0083e8000c12e106 */
[----:B----4-:R1:W-:Y:S04]  /*1140*/  REDG.E.ADD.STRONG.GPU desc[UR6][R8.64], R19 ;  /* 0x000000130800798e */ /* 0x0103e8000c12e106 */
[----:B--2---:R1:W-:Y:S04]  /*1150*/  REDG.E.ADD.STRONG.GPU desc[UR6][R10.64], R21 ;  /* 0x000000150a00798e */ /* 0x0043e8000c12e106 */
[----:B-----5:R1:W-:Y:S01]  /*1160*/  REDG.E.ADD.STRONG.GPU desc[UR6][R12.64], R23 ;  /* 0x000000170c00798e */ /* 0x0203e2000c12e106 */
[----:B------:R-:W-:Y:S05]  /*1170*/  @!P0 BRA `(.L_x_15) ;  /* 0xfffffffc00a48947 */ /* 0x000fea000383ffff */
[----:B------:R-:W-:Y:S05]  /*1180*/  EXIT ;  /* 0x000000000000794d */ /* 0x000fea0003800000 */
.L_x_16:
[----:B------:R-:W-:-:S00]  /*1190*/  BRA `(.L_x_16) ;  /* 0xfffffffc00fc7947 */ /* 0x000fc0000383ffff */
[----:B------:R-:W-:-:S00]  /*11a0*/  NOP ;  /* 0x0000000000007918 */ /* 0x000fc00000000000 */
        /* <DEDUP_REMOVED lines=13> */
.L_x_17:


//--------------------- .nv.shared.histgramMakerKernel_SharedMemAtomics --------------------------
	.section	.nv.shared.histgramMakerKernel_SharedMemAtomics,"aw",@nobits
	.sectionflags	@""
	.align	4
.nv.shared.histgramMakerKernel_SharedMemAtomics:
	.zero		2048


//--------------------- .nv.shared.reserved.0     --------------------------
	.section	.nv.shared.reserved.0,"aw",@nobits
	.weak		__nv_reservedSMEM_offset_0_alias
	.size		__nv_reservedSMEM_offset_0_alias, 0, 64
	.other		__nv_reservedSMEM_offset_0_alias,@"STO_CUDA_RESERVED_SHARED STV_DEFAULT"
__nv_reservedSMEM_offset_0_alias:
	.zero		0
	.zero		64


//--------------------- .nv.constant0.histgramMakerKernel_SharedMemAtomics --------------------------
	.section	.nv.constant0.histgramMakerKernel_SharedMemAtomics,"a",@progbits
	.sectionflags	@""
	.align	4
.nv.constant0.histgramMakerKernel_SharedMemAtomics:
	.zero		916


//--------------------- SYMBOLS --------------------------

	.type		.nv.reservedSmem.offset0,@object
	.size		.nv.reservedSmem.offset0,0x4
	.type		.nv.reservedSmem.cap,@object
	.size		.nv.reservedSmem.cap,0x4
